//
// Generated by NVIDIA NVVM Compiler
//
// Compiler Build ID: CL-36424714
// Cuda compilation tools, release 13.0, V13.0.88
// Based on NVVM 20.0.0
//

.version 9.0
.target sm_100
.address_size 64

	// .globl	_Z24pairwise_distance_kernelPKfPfiii

.visible .entry _Z24pairwise_distance_kernelPKfPfiii(
	.param .u64 .ptr .align 1 _Z24pairwise_distance_kernelPKfPfiii_param_0,
	.param .u64 .ptr .align 1 _Z24pairwise_distance_kernelPKfPfiii_param_1,
	.param .u32 _Z24pairwise_distance_kernelPKfPfiii_param_2,
	.param .u32 _Z24pairwise_distance_kernelPKfPfiii_param_3,
	.param .u32 _Z24pairwise_distance_kernelPKfPfiii_param_4
)
{
	.reg .pred 	%p<14>;
	.reg .b32 	%r<48>;
	.reg .b32 	%f<83>;
	.reg .b64 	%rd<37>;

	ld.param.u64 	%rd7, [_Z24pairwise_distance_kernelPKfPfiii_param_0];
	ld.param.u64 	%rd6, [_Z24pairwise_distance_kernelPKfPfiii_param_1];
	ld.param.u32 	%r19, [_Z24pairwise_distance_kernelPKfPfiii_param_2];
	ld.param.u32 	%r21, [_Z24pairwise_distance_kernelPKfPfiii_param_3];
	ld.param.u32 	%r20, [_Z24pairwise_distance_kernelPKfPfiii_param_4];
	cvta.to.global.u64 	%rd1, %rd7;
	mov.u32 	%r23, %ctaid.x;
	mov.u32 	%r24, %ntid.x;
	mov.u32 	%r25, %tid.x;
	mad.lo.s32 	%r1, %r23, %r24, %r25;
	mov.u32 	%r26, %ctaid.y;
	mov.u32 	%r27, %ntid.y;
	mov.u32 	%r28, %tid.y;
	mad.lo.s32 	%r29, %r26, %r27, %r28;
	mov.u32 	%r30, %ctaid.z;
	mov.u32 	%r31, %ntid.z;
	mov.u32 	%r32, %tid.z;
	mad.lo.s32 	%r3, %r30, %r31, %r32;
	setp.ge.s32 	%p1, %r1, %r19;
	setp.ge.s32 	%p2, %r29, %r21;
	or.pred  	%p3, %p1, %p2;
	setp.ge.s32 	%p4, %r3, %r20;
	or.pred  	%p5, %p3, %p4;
	@%p5 bra 	$L__BB0_13;
	mul.lo.s32 	%r4, %r20, %r1;
	mul.lo.s32 	%r5, %r20, %r29;
	and.b32  	%r6, %r20, 7;
	setp.lt.u32 	%p6, %r20, 8;
	mov.f32 	%f82, 0f00000000;
	mov.b32 	%r46, 0;
	@%p6 bra 	$L__BB0_4;
	and.b32  	%r46, %r20, 2147483640;
	neg.s32 	%r44, %r46;
	add.s64 	%rd2, %rd1, 16;
	mul.wide.u32 	%rd8, %r5, 4;
	add.s64 	%rd36, %rd2, %rd8;
	mov.f32 	%f82, 0f00000000;
	mov.u32 	%r43, %r4;
$L__BB0_3:
	.pragma "nounroll";
	mul.wide.s32 	%rd9, %r43, 4;
	add.s64 	%rd10, %rd2, %rd9;
	ld.global.f32 	%f16, [%rd10+-16];
	ld.global.f32 	%f17, [%rd36+-16];
	sub.f32 	%f18, %f16, %f17;
	fma.rn.f32 	%f19, %f18, %f18, %f82;
	ld.global.f32 	%f20, [%rd10+-12];
	ld.global.f32 	%f21, [%rd36+-12];
	sub.f32 	%f22, %f20, %f21;
	fma.rn.f32 	%f23, %f22, %f22, %f19;
	ld.global.f32 	%f24, [%rd10+-8];
	ld.global.f32 	%f25, [%rd36+-8];
	sub.f32 	%f26, %f24, %f25;
	fma.rn.f32 	%f27, %f26, %f26, %f23;
	ld.global.f32 	%f28, [%rd10+-4];
	ld.global.f32 	%f29, [%rd36+-4];
	sub.f32 	%f30, %f28, %f29;
	fma.rn.f32 	%f31, %f30, %f30, %f27;
	ld.global.f32 	%f32, [%rd10];
	ld.global.f32 	%f33, [%rd36];
	sub.f32 	%f34, %f32, %f33;
	fma.rn.f32 	%f35, %f34, %f34, %f31;
	ld.global.f32 	%f36, [%rd10+4];
	ld.global.f32 	%f37, [%rd36+4];
	sub.f32 	%f38, %f36, %f37;
	fma.rn.f32 	%f39, %f38, %f38, %f35;
	ld.global.f32 	%f40, [%rd10+8];
	ld.global.f32 	%f41, [%rd36+8];
	sub.f32 	%f42, %f40, %f41;
	fma.rn.f32 	%f43, %f42, %f42, %f39;
	ld.global.f32 	%f44, [%rd10+12];
	ld.global.f32 	%f45, [%rd36+12];
	sub.f32 	%f46, %f44, %f45;
	fma.rn.f32 	%f82, %f46, %f46, %f43;
	add.s32 	%r44, %r44, 8;
	add.s32 	%r43, %r43, 8;
	add.s64 	%rd36, %rd36, 32;
	setp.ne.s32 	%p7, %r44, 0;
	@%p7 bra 	$L__BB0_3;
$L__BB0_4:
	setp.eq.s32 	%p8, %r6, 0;
	@%p8 bra 	$L__BB0_12;
	and.b32  	%r14, %r20, 3;
	setp.lt.u32 	%p9, %r6, 4;
	@%p9 bra 	$L__BB0_7;
	add.s32 	%r34, %r46, %r4;
	mul.wide.s32 	%rd11, %r34, 4;
	add.s64 	%rd12, %rd1, %rd11;
	ld.global.f32 	%f48, [%rd12];
	add.s32 	%r35, %r46, %r5;
	mul.wide.u32 	%rd13, %r35, 4;
	add.s64 	%rd14, %rd1, %rd13;
	ld.global.f32 	%f49, [%rd14];
	sub.f32 	%f50, %f48, %f49;
	fma.rn.f32 	%f51, %f50, %f50, %f82;
	ld.global.f32 	%f52, [%rd12+4];
	cvt.u64.u32 	%rd15, %r5;
	cvt.u64.u32 	%rd16, %r46;
	add.s64 	%rd17, %rd16, %rd15;
	shl.b64 	%rd18, %rd17, 2;
	add.s64 	%rd19, %rd1, %rd18;
	ld.global.f32 	%f53, [%rd19+4];
	sub.f32 	%f54, %f52, %f53;
	fma.rn.f32 	%f55, %f54, %f54, %f51;
	ld.global.f32 	%f56, [%rd12+8];
	ld.global.f32 	%f57, [%rd19+8];
	sub.f32 	%f58, %f56, %f57;
	fma.rn.f32 	%f59, %f58, %f58, %f55;
	ld.global.f32 	%f60, [%rd12+12];
	ld.global.f32 	%f61, [%rd19+12];
	sub.f32 	%f62, %f60, %f61;
	fma.rn.f32 	%f82, %f62, %f62, %f59;
	add.s32 	%r46, %r46, 4;
$L__BB0_7:
	setp.eq.s32 	%p10, %r14, 0;
	@%p10 bra 	$L__BB0_12;
	setp.eq.s32 	%p11, %r14, 1;
	@%p11 bra 	$L__BB0_10;
	add.s32 	%r36, %r46, %r4;
	mul.wide.s32 	%rd20, %r36, 4;
	add.s64 	%rd21, %rd1, %rd20;
	ld.global.f32 	%f64, [%rd21];
	add.s32 	%r37, %r46, %r5;
	mul.wide.u32 	%rd22, %r37, 4;
	add.s64 	%rd23, %rd1, %rd22;
	ld.global.f32 	%f65, [%rd23];
	sub.f32 	%f66, %f64, %f65;
	fma.rn.f32 	%f67, %f66, %f66, %f82;
	ld.global.f32 	%f68, [%rd21+4];
	cvt.u64.u32 	%rd24, %r5;
	cvt.u64.u32 	%rd25, %r46;
	add.s64 	%rd26, %rd25, %rd24;
	shl.b64 	%rd27, %rd26, 2;
	add.s64 	%rd28, %rd1, %rd27;
	ld.global.f32 	%f69, [%rd28+4];
	sub.f32 	%f70, %f68, %f69;
	fma.rn.f32 	%f82, %f70, %f70, %f67;
	add.s32 	%r46, %r46, 2;
$L__BB0_10:
	and.b32  	%r38, %r20, 1;
	setp.eq.b32 	%p12, %r38, 1;
	not.pred 	%p13, %p12;
	@%p13 bra 	$L__BB0_12;
	add.s32 	%r39, %r46, %r4;
	mul.wide.s32 	%rd29, %r39, 4;
	add.s64 	%rd30, %rd1, %rd29;
	ld.global.f32 	%f71, [%rd30];
	add.s32 	%r40, %r46, %r5;
	mul.wide.u32 	%rd31, %r40, 4;
	add.s64 	%rd32, %rd1, %rd31;
	ld.global.f32 	%f72, [%rd32];
	sub.f32 	%f73, %f71, %f72;
	fma.rn.f32 	%f82, %f73, %f73, %f82;
$L__BB0_12:
	sqrt.rn.f32 	%f74, %f82;
	mad.lo.s32 	%r41, %r19, %r1, %r29;
	mad.lo.s32 	%r42, %r41, %r20, %r3;
	cvta.to.global.u64 	%rd33, %rd6;
	mul.wide.s32 	%rd34, %r42, 4;
	add.s64 	%rd35, %rd33, %rd34;
	st.global.f32 	[%rd35], %f74;
$L__BB0_13:
	ret;

}
	// .globl	_Z23roberts_gradient_kernelPKfPfiii
.visible .entry _Z23roberts_gradient_kernelPKfPfiii(
	.param .u64 .ptr .align 1 _Z23roberts_gradient_kernelPKfPfiii_param_0,
	.param .u64 .ptr .align 1 _Z23roberts_gradient_kernelPKfPfiii_param_1,
	.param .u32 _Z23roberts_gradient_kernelPKfPfiii_param_2,
	.param .u32 _Z23roberts_gradient_kernelPKfPfiii_param_3,
	.param .u32 _Z23roberts_gradient_kernelPKfPfiii_param_4
)
{
	.reg .pred 	%p<9>;
	.reg .b32 	%r<24>;
	.reg .b32 	%f<9>;
	.reg .b64 	%rd<12>;

	ld.param.u64 	%rd2, [_Z23roberts_gradient_kernelPKfPfiii_param_0];
	ld.param.u64 	%rd3, [_Z23roberts_gradient_kernelPKfPfiii_param_1];
	ld.param.u32 	%r4, [_Z23roberts_gradient_kernelPKfPfiii_param_2];
	ld.param.u32 	%r7, [_Z23roberts_gradient_kernelPKfPfiii_param_3];
	ld.param.u32 	%r6, [_Z23roberts_gradient_kernelPKfPfiii_param_4];
	cvta.to.global.u64 	%rd1, %rd3;
	mov.u32 	%r8, %ctaid.x;
	mov.u32 	%r9, %ntid.x;
	mov.u32 	%r10, %tid.x;
	mad.lo.s32 	%r1, %r8, %r9, %r10;
	mov.u32 	%r11, %ctaid.y;
	mov.u32 	%r12, %ntid.y;
	mov.u32 	%r13, %tid.y;
	mad.lo.s32 	%r14, %r11, %r12, %r13;
	mov.u32 	%r15, %ctaid.z;
	mov.u32 	%r16, %ntid.z;
	mov.u32 	%r17, %tid.z;
	mad.lo.s32 	%r3, %r15, %r16, %r17;
	setp.ge.s32 	%p1, %r1, %r4;
	setp.ge.s32 	%p2, %r14, %r7;
	or.pred  	%p3, %p1, %p2;
	setp.ge.s32 	%p4, %r3, %r6;
	or.pred  	%p5, %p3, %p4;
	@%p5 bra 	$L__BB1_4;
	add.s32 	%r18, %r4, -1;
	setp.ge.s32 	%p6, %r1, %r18;
	add.s32 	%r19, %r7, -1;
	setp.ge.u32 	%p7, %r14, %r19;
	or.pred  	%p8, %p6, %p7;
	@%p8 bra 	$L__BB1_3;
	cvta.to.global.u64 	%rd6, %rd2;
	mad.lo.s32 	%r22, %r6, %r1, %r3;
	add.s32 	%r23, %r22, %r6;
	mul.wide.s32 	%rd7, %r23, 4;
	add.s64 	%rd8, %rd6, %rd7;
	ld.global.f32 	%f1, [%rd8];
	mul.wide.s32 	%rd9, %r22, 4;
	add.s64 	%rd10, %rd6, %rd9;
	ld.global.f32 	%f2, [%rd10];
	sub.f32 	%f3, %f1, %f2;
	ld.global.f32 	%f4, [%rd10+4];
	sub.f32 	%f5, %f4, %f2;
	mul.f32 	%f6, %f5, %f5;
	fma.rn.f32 	%f7, %f3, %f3, %f6;
	sqrt.rn.f32 	%f8, %f7;
	add.s64 	%rd11, %rd1, %rd9;
	st.global.f32 	[%rd11], %f8;
	bra.uni 	$L__BB1_4;
$L__BB1_3:
	mad.lo.s32 	%r20, %r6, %r1, %r3;
	mul.wide.s32 	%rd4, %r20, 4;
	add.s64 	%rd5, %rd1, %rd4;
	mov.b32 	%r21, 0;
	st.global.u32 	[%rd5], %r21;
$L__BB1_4:
	ret;

}
	// .globl	_Z21frobenius_norm_kernelPKfPfiii
.visible .entry _Z21frobenius_norm_kernelPKfPfiii(
	.param .u64 .ptr .align 1 _Z21frobenius_norm_kernelPKfPfiii_param_0,
	.param .u64 .ptr .align 1 _Z21frobenius_norm_kernelPKfPfiii_param_1,
	.param .u32 _Z21frobenius_norm_kernelPKfPfiii_param_2,
	.param .u32 _Z21frobenius_norm_kernelPKfPfiii_param_3,
	.param .u32 _Z21frobenius_norm_kernelPKfPfiii_param_4
)
{
	.reg .pred 	%p<6>;
	.reg .b32 	%r<19>;
	.reg .b32 	%f<4>;
	.reg .b64 	%rd<7>;

	ld.param.u64 	%rd1, [_Z21frobenius_norm_kernelPKfPfiii_param_0];
	ld.param.u64 	%rd2, [_Z21frobenius_norm_kernelPKfPfiii_param_1];
	ld.param.u32 	%r4, [_Z21frobenius_norm_kernelPKfPfiii_param_2];
	ld.param.u32 	%r5, [_Z21frobenius_norm_kernelPKfPfiii_param_3];
	ld.param.u32 	%r3, [_Z21frobenius_norm_kernelPKfPfiii_param_4];
	mov.u32 	%r7, %ctaid.x;
	mov.u32 	%r8, %ntid.x;
	mov.u32 	%r9, %tid.x;
	mad.lo.s32 	%r1, %r7, %r8, %r9;
	mov.u32 	%r10, %ctaid.y;
	mov.u32 	%r11, %ntid.y;
	mov.u32 	%r12, %tid.y;
	mad.lo.s32 	%r13, %r10, %r11, %r12;
	mov.u32 	%r15, %ctaid.z;
	mov.u32 	%r16, %ntid.z;
	mov.u32 	%r17, %tid.z;
	mad.lo.s32 	%r2, %r15, %r16, %r17;
	setp.ge.s32 	%p1, %r1, %r4;
	setp.ge.s32 	%p2, %r13, %r5;
	or.pred  	%p3, %p1, %p2;
	setp.ge.s32 	%p4, %r2, %r3;
	or.pred  	%p5, %p3, %p4;
	@%p5 bra 	$L__BB2_2;
	cvta.to.global.u64 	%rd3, %rd1;
	cvta.to.global.u64 	%rd4, %rd2;
	mad.lo.s32 	%r18, %r3, %r1, %r2;
	mul.wide.s32 	%rd5, %r18, 4;
	add.s64 	%rd6, %rd3, %rd5;
	ld.global.f32 	%f1, [%rd6];
	mul.f32 	%f2, %f1, %f1;
	atom.global.add.f32 	%f3, [%rd4], %f2;
$L__BB2_2:
	ret;

}


// ===== COMPILED SASS (sm_100) =====

	.target	sm_100

	.elftype	@"ET_EXEC"


//--------------------- .note.nv.tkinfo           --------------------------
	.section	.note.nv.tkinfo,"",@"SHT_NOTE"
	.sectionflags	@"SHF_NOTE_NV_TKINFO"
	.tkinfo
        /*0018*/ 	.word	0x00000002
        /*0030*/ 	.string	""
        /*0030*/ 	.string	"ptxas"
        /*0030*/ 	.string	"Cuda compilation tools, release 13.0, V13.0.88"
        /*0030*/ 	.string	"Build cuda_13.0.r13.0/compiler.36424714_0"
        /*0030*/ 	.string	"-arch sm_100 -m 64 "



//--------------------- .note.nv.cuinfo           --------------------------
	.section	.note.nv.cuinfo,"",@"SHT_NOTE"
	.sectionflags	@"SHF_NOTE_NV_CUINFO"
        /*0018*/ 	.short	0x0002
        /*001a*/ 	.short	0x0064
        /*001c*/ 	.short	0x0082
	.zero		2


//--------------------- .nv.info                  --------------------------
	.section	.nv.info,"",@"SHT_CUDA_INFO"
	.align	4


	//----- nvinfo : EIATTR_REGCOUNT
	.align		4
        /*0000*/ 	.byte	0x04, 0x2f
        /*0002*/ 	.short	(.L_1 - .L_0)
	.align		4
.L_0:
        /*0004*/ 	.word	index@(_Z24pairwise_distance_kernelPKfPfiii)
        /*0008*/ 	.word	0x0000001f


	//----- nvinfo : EIATTR_FRAME_SIZE
	.align		4
.L_1:
        /*000c*/ 	.byte	0x04, 0x11
        /*000e*/ 	.short	(.L_3 - .L_2)
	.align		4
.L_2:
        /*0010*/ 	.word	index@($__internal_1_$__cuda_sm20_sqrt_rn_f32_slowpath)
        /*0014*/ 	.word	0x00000000


	//----- nvinfo : EIATTR_FRAME_SIZE
	.align		4
.L_3:
        /*0018*/ 	.byte	0x04, 0x11
        /*001a*/ 	.short	(.L_5 - .L_4)
	.align		4
.L_4:
        /*001c*/ 	.word	index@(_Z24pairwise_distance_kernelPKfPfiii)
        /*0020*/ 	.word	0x00000000


	//----- nvinfo : EIATTR_REGCOUNT
	.align		4
.L_5:
        /*0024*/ 	.byte	0x04, 0x2f
        /*0026*/ 	.short	(.L_7 - .L_6)
	.align		4
.L_6:
        /*0028*/ 	.word	index@(_Z23roberts_gradient_kernelPKfPfiii)
        /*002c*/ 	.word	0x0000000b


	//----- nvinfo : EIATTR_FRAME_SIZE
	.align		4
.L_7:
        /*0030*/ 	.byte	0x04, 0x11
        /*0032*/ 	.short	(.L_9 - .L_8)
	.align		4
.L_8:
        /*0034*/ 	.word	index@($__internal_0_$__cuda_sm20_sqrt_rn_f32_slowpath)
        /*0038*/ 	.word	0x00000000


	//----- nvinfo : EIATTR_FRAME_SIZE
	.align		4
.L_9:
        /*003c*/ 	.byte	0x04, 0x11
        /*003e*/ 	.short	(.L_11 - .L_10)
	.align		4
.L_10:
        /*0040*/ 	.word	index@(_Z23roberts_gradient_kernelPKfPfiii)
        /*0044*/ 	.word	0x00000000


	//----- nvinfo : EIATTR_REGCOUNT
	.align		4
.L_11:
        /*0048*/ 	.byte	0x04, 0x2f
        /*004a*/ 	.short	(.L_13 - .L_12)
	.align		4
.L_12:
        /*004c*/ 	.word	index@(_Z21frobenius_norm_kernelPKfPfiii)
        /*0050*/ 	.word	0x0000000a


	//----- nvinfo : EIATTR_FRAME_SIZE
	.align		4
.L_13:
        /*0054*/ 	.byte	0x04, 0x11
        /*0056*/ 	.short	(.L_15 - .L_14)
	.align		4
.L_14:
        /*0058*/ 	.word	index@(_Z21frobenius_norm_kernelPKfPfiii)
        /*005c*/ 	.word	0x00000000


	//----- nvinfo : EIATTR_MIN_STACK_SIZE
	.align		4
.L_15:
        /*0060*/ 	.byte	0x04, 0x12
        /*0062*/ 	.short	(.L_17 - .L_16)
	.align		4
.L_16:
        /*0064*/ 	.word	index@(_Z21frobenius_norm_kernelPKfPfiii)
        /*0068*/ 	.word	0x00000000


	//----- nvinfo : EIATTR_MIN_STACK_SIZE
	.align		4
.L_17:
        /*006c*/ 	.byte	0x04, 0x12
        /*006e*/ 	.short	(.L_19 - .L_18)
	.align		4
.L_18:
        /*0070*/ 	.word	index@(_Z23roberts_gradient_kernelPKfPfiii)
        /*0074*/ 	.word	0x00000000


	//----- nvinfo : EIATTR_MIN_STACK_SIZE
	.align		4
.L_19:
        /*0078*/ 	.byte	0x04, 0x12
        /*007a*/ 	.short	(.L_21 - .L_20)
	.align		4
.L_20:
        /*007c*/ 	.word	index@(_Z24pairwise_distance_kernelPKfPfiii)
        /*0080*/ 	.word	0x00000000
.L_21:


//--------------------- .nv.compat                --------------------------
	.section	.nv.compat,"",@"SHT_CUDA_COMPAT_INFO"
	.align	4
        /*0000*/ 	.byte	0x02, 0x09, 0x00, 0x00, 0x02, 0x02, 0x01, 0x00, 0x02, 0x05, 0x05, 0x00, 0x03, 0x07, 0x01, 0x01
        /*0010*/ 	.byte	0x02, 0x03, 0x00, 0x00, 0x02, 0x06, 0x01, 0x00, 0x04, 0x0b, 0x08, 0x00, 0x01, 0x00, 0x00, 0x00
        /*0020*/ 	.byte	0x00, 0x00, 0x00, 0x00


//--------------------- .nv.info._Z21frobenius_norm_kernelPKfPfiii --------------------------
	.section	.nv.info._Z21frobenius_norm_kernelPKfPfiii,"",@"SHT_CUDA_INFO"
	.sectionflags	@""
	.align	4


	//----- nvinfo : EIATTR_CUDA_API_VERSION
	.align		4
        /*0000*/ 	.byte	0x04, 0x37
        /*0002*/ 	.short	(.L_23 - .L_22)
.L_22:
        /*0004*/ 	.word	0x00000082


	//----- nvinfo : EIATTR_KPARAM_INFO
	.align		4
.L_23:
        /*0008*/ 	.byte	0x04, 0x17
        /*000a*/ 	.short	(.L_25 - .L_24)
.L_24:
        /*000c*/ 	.word	0x00000000
        /*0010*/ 	.short	0x0004
        /*0012*/ 	.short	0x0018
        /*0014*/ 	.byte	0x00, 0xf0, 0x11, 0x00


	//----- nvinfo : EIATTR_KPARAM_INFO
	.align		4
.L_25:
        /*0018*/ 	.byte	0x04, 0x17
        /*001a*/ 	.short	(.L_27 - .L_26)
.L_26:
        /*001c*/ 	.word	0x00000000
        /*0020*/ 	.short	0x0003
        /*0022*/ 	.short	0x0014
        /*0024*/ 	.byte	0x00, 0xf0, 0x11, 0x00


	//----- nvinfo : EIATTR_KPARAM_INFO
	.align		4
.L_27:
        /*0028*/ 	.byte	0x04, 0x17
        /*002a*/ 	.short	(.L_29 - .L_28)
.L_28:
        /*002c*/ 	.word	0x00000000
        /*0030*/ 	.short	0x0002
        /*0032*/ 	.short	0x0010
        /*0034*/ 	.byte	0x00, 0xf0, 0x11, 0x00


	//----- nvinfo : EIATTR_KPARAM_INFO
	.align		4
.L_29:
        /*0038*/ 	.byte	0x04, 0x17
        /*003a*/ 	.short	(.L_31 - .L_30)
.L_30:
        /*003c*/ 	.word	0x00000000
        /*0040*/ 	.short	0x0001
        /*0042*/ 	.short	0x0008
        /*0044*/ 	.byte	0x00, 0xf5, 0x21, 0x00


	//----- nvinfo : EIATTR_KPARAM_INFO
	.align		4
.L_31:
        /*0048*/ 	.byte	0x04, 0x17
        /*004a*/ 	.short	(.L_33 - .L_32)
.L_32:
        /*004c*/ 	.word	0x00000000
        /*0050*/ 	.short	0x0000
        /*0052*/ 	.short	0x0000
        /*0054*/ 	.byte	0x00, 0xf5, 0x21, 0x00


	//----- nvinfo : EIATTR_SPARSE_MMA_MASK
	.align		4
.L_33:
        /*0058*/ 	.byte	0x03, 0x50
        /*005a*/ 	.short	0x0000


	//----- nvinfo : EIATTR_MAXREG_COUNT
	.align		4
        /*005c*/ 	.byte	0x03, 0x1b
        /*005e*/ 	.short	0x00ff


	//----- nvinfo : EIATTR_MERCURY_ISA_VERSION
	.align		4
        /*0060*/ 	.byte	0x03, 0x5f
        /*0062*/ 	.short	0x0101


	//----- nvinfo : EIATTR_VRC_CTA_INIT_COUNT
	.align		4
        /*0064*/ 	.byte	0x02, 0x4a
	.zero		1
	.zero		1


	//----- nvinfo : EIATTR_EXIT_INSTR_OFFSETS
	.align		4
        /*0068*/ 	.byte	0x04, 0x1c
        /*006a*/ 	.short	(.L_35 - .L_34)


	//   ....[0]....
.L_34:
        /*006c*/ 	.word	0x00000120


	//   ....[1]....
        /*0070*/ 	.word	0x000001b0


	//----- nvinfo : EIATTR_CBANK_PARAM_SIZE
	.align		4
.L_35:
        /*0074*/ 	.byte	0x03, 0x19
        /*0076*/ 	.short	0x001c


	//----- nvinfo : EIATTR_PARAM_CBANK
	.align		4
        /*0078*/ 	.byte	0x04, 0x0a
        /*007a*/ 	.short	(.L_37 - .L_36)
	.align		4
.L_36:
        /*007c*/ 	.word	index@(.nv.constant0._Z21frobenius_norm_kernelPKfPfiii)
        /*0080*/ 	.short	0x0380
        /*0082*/ 	.short	0x001c


	//----- nvinfo : EIATTR_SW_WAR
	.align		4
.L_37:
        /*0084*/ 	.byte	0x04, 0x36
        /*0086*/ 	.short	(.L_39 - .L_38)
.L_38:
        /*0088*/ 	.word	0x00000008
.L_39:


//--------------------- .nv.info._Z23roberts_gradient_kernelPKfPfiii --------------------------
	.section	.nv.info._Z23roberts_gradient_kernelPKfPfiii,"",@"SHT_CUDA_INFO"
	.sectionflags	@""
	.align	4


	//----- nvinfo : EIATTR_CUDA_API_VERSION
	.align		4
        /*0000*/ 	.byte	0x04, 0x37
        /*0002*/ 	.short	(.L_41 - .L_40)
.L_40:
        /*0004*/ 	.word	0x00000082


	//----- nvinfo : EIATTR_KPARAM_INFO
	.align		4
.L_41:
        /*0008*/ 	.byte	0x04, 0x17
        /*000a*/ 	.short	(.L_43 - .L_42)
.L_42:
        /*000c*/ 	.word	0x00000000
        /*0010*/ 	.short	0x0004
        /*0012*/ 	.short	0x0018
        /*0014*/ 	.byte	0x00, 0xf0, 0x11, 0x00


	//----- nvinfo : EIATTR_KPARAM_INFO
	.align		4
.L_43:
        /*0018*/ 	.byte	0x04, 0x17
        /*001a*/ 	.short	(.L_45 - .L_44)
.L_44:
        /*001c*/ 	.word	0x00000000
        /*0020*/ 	.short	0x0003
        /*0022*/ 	.short	0x0014
        /*0024*/ 	.byte	0x00, 0xf0, 0x11, 0x00


	//----- nvinfo : EIATTR_KPARAM_INFO
	.align		4
.L_45:
        /*0028*/ 	.byte	0x04, 0x17
        /*002a*/ 	.short	(.L_47 - .L_46)
.L_46:
        /*002c*/ 	.word	0x00000000
        /*0030*/ 	.short	0x0002
        /*0032*/ 	.short	0x0010
        /*0034*/ 	.byte	0x00, 0xf0, 0x11, 0x00


	//----- nvinfo : EIATTR_KPARAM_INFO
	.align		4
.L_47:
        /*0038*/ 	.byte	0x04, 0x17
        /*003a*/ 	.short	(.L_49 - .L_48)
.L_48:
        /*003c*/ 	.word	0x00000000
        /*0040*/ 	.short	0x0001
        /*0042*/ 	.short	0x0008
        /*0044*/ 	.byte	0x00, 0xf5, 0x21, 0x00


	//----- nvinfo : EIATTR_KPARAM_INFO
	.align		4
.L_49:
        /*0048*/ 	.byte	0x04, 0x17
        /*004a*/ 	.short	(.L_51 - .L_50)
.L_50:
        /*004c*/ 	.word	0x00000000
        /*0050*/ 	.short	0x0000
        /*0052*/ 	.short	0x0000
        /*0054*/ 	.byte	0x00, 0xf5, 0x21, 0x00


	//----- nvinfo : EIATTR_SPARSE_MMA_MASK
	.align		4
.L_51:
        /*0058*/ 	.byte	0x03, 0x50
        /*005a*/ 	.short	0x0000


	//----- nvinfo : EIATTR_MAXREG_COUNT
	.align		4
        /*005c*/ 	.byte	0x03, 0x1b
        /*005e*/ 	.short	0x00ff


	//----- nvinfo : EIATTR_MERCURY_ISA_VERSION
	.align		4
        /*0060*/ 	.byte	0x03, 0x5f
        /*0062*/ 	.short	0x0101


	//----- nvinfo : EIATTR_VRC_CTA_INIT_COUNT
	.align		4
        /*0064*/ 	.byte	0x02, 0x4a
	.zero		1
	.zero		1


	//----- nvinfo : EIATTR_EXIT_INSTR_OFFSETS
	.align		4
        /*0068*/ 	.byte	0x04, 0x1c
        /*006a*/ 	.short	(.L_53 - .L_52)


	//   ....[0]....
.L_52:
        /*006c*/ 	.word	0x00000120


	//   ....[1]....
        /*0070*/ 	.word	0x00000360


	//   ....[2]....
        /*0074*/ 	.word	0x000003b0


	//----- nvinfo : EIATTR_CRS_STACK_SIZE
	.align		4
.L_53:
        /*0078*/ 	.byte	0x04, 0x1e
        /*007a*/ 	.short	(.L_55 - .L_54)
.L_54:
        /*007c*/ 	.word	0x00000000


	//----- nvinfo : EIATTR_CBANK_PARAM_SIZE
	.align		4
.L_55:
        /*0080*/ 	.byte	0x03, 0x19
        /*0082*/ 	.short	0x001c


	//----- nvinfo : EIATTR_PARAM_CBANK
	.align		4
        /*0084*/ 	.byte	0x04, 0x0a
        /*0086*/ 	.short	(.L_57 - .L_56)
	.align		4
.L_56:
        /*0088*/ 	.word	index@(.nv.constant0._Z23roberts_gradient_kernelPKfPfiii)
        /*008c*/ 	.short	0x0380
        /*008e*/ 	.short	0x001c


	//----- nvinfo : EIATTR_SW_WAR
	.align		4
.L_57:
        /*0090*/ 	.byte	0x04, 0x36
        /*0092*/ 	.short	(.L_59 - .L_58)
.L_58:
        /*0094*/ 	.word	0x00000008
.L_59:


//--------------------- .nv.info._Z24pairwise_distance_kernelPKfPfiii --------------------------
	.section	.nv.info._Z24pairwise_distance_kernelPKfPfiii,"",@"SHT_CUDA_INFO"
	.sectionflags	@""
	.align	4


	//----- nvinfo : EIATTR_CUDA_API_VERSION
	.align		4
        /*0000*/ 	.byte	0x04, 0x37
        /*0002*/ 	.short	(.L_61 - .L_60)
.L_60:
        /*0004*/ 	.word	0x00000082


	//----- nvinfo : EIATTR_KPARAM_INFO
	.align		4
.L_61:
        /*0008*/ 	.byte	0x04, 0x17
        /*000a*/ 	.short	(.L_63 - .L_62)
.L_62:
        /*000c*/ 	.word	0x00000000
        /*0010*/ 	.short	0x0004
        /*0012*/ 	.short	0x0018
        /*0014*/ 	.byte	0x00, 0xf0, 0x11, 0x00


	//----- nvinfo : EIATTR_KPARAM_INFO
	.align		4
.L_63:
        /*0018*/ 	.byte	0x04, 0x17
        /*001a*/ 	.short	(.L_65 - .L_64)
.L_64:
        /*001c*/ 	.word	0x00000000
        /*0020*/ 	.short	0x0003
        /*0022*/ 	.short	0x0014
        /*0024*/ 	.byte	0x00, 0xf0, 0x11, 0x00


	//----- nvinfo : EIATTR_KPARAM_INFO
	.align		4
.L_65:
        /*0028*/ 	.byte	0x04, 0x17
        /*002a*/ 	.short	(.L_67 - .L_66)
.L_66:
        /*002c*/ 	.word	0x00000000
        /*0030*/ 	.short	0x0002
        /*0032*/ 	.short	0x0010
        /*0034*/ 	.byte	0x00, 0xf0, 0x11, 0x00


	//----- nvinfo : EIATTR_KPARAM_INFO
	.align		4
.L_67:
        /*0038*/ 	.byte	0x04, 0x17
        /*003a*/ 	.short	(.L_69 - .L_68)
.L_68:
        /*003c*/ 	.word	0x00000000
        /*0040*/ 	.short	0x0001
        /*0042*/ 	.short	0x0008
        /*0044*/ 	.byte	0x00, 0xf5, 0x21, 0x00


	//----- nvinfo : EIATTR_KPARAM_INFO
	.align		4
.L_69:
        /*0048*/ 	.byte	0x04, 0x17
        /*004a*/ 	.short	(.L_71 - .L_70)
.L_70:
        /*004c*/ 	.word	0x00000000
        /*0050*/ 	.short	0x0000
        /*0052*/ 	.short	0x0000
        /*0054*/ 	.byte	0x00, 0xf5, 0x21, 0x00


	//----- nvinfo : EIATTR_SPARSE_MMA_MASK
	.align		4
.L_71:
        /*0058*/ 	.byte	0x03, 0x50
        /*005a*/ 	.short	0x0000


	//----- nvinfo : EIATTR_MAXREG_COUNT
	.align		4
        /*005c*/ 	.byte	0x03, 0x1b
        /*005e*/ 	.short	0x00ff


	//----- nvinfo : EIATTR_MERCURY_ISA_VERSION
	.align		4
        /*0060*/ 	.byte	0x03, 0x5f
        /*0062*/ 	.short	0x0101


	//----- nvinfo : EIATTR_VRC_CTA_INIT_COUNT
	.align		4
        /*0064*/ 	.byte	0x02, 0x4a
	.zero		1
	.zero		1


	//----- nvinfo : EIATTR_EXIT_INSTR_OFFSETS
	.align		4
        /*0068*/ 	.byte	0x04, 0x1c
        /*006a*/ 	.short	(.L_73 - .L_72)


	//   ....[0]....
.L_72:
        /*006c*/ 	.word	0x00000120


	//   ....[1]....
        /*0070*/ 	.word	0x00000a40


	//----- nvinfo : EIATTR_CRS_STACK_SIZE
	.align		4
.L_73:
        /*0074*/ 	.byte	0x04, 0x1e
        /*0076*/ 	.short	(.L_75 - .L_74)
.L_74:
        /*0078*/ 	.word	0x00000000


	//----- nvinfo : EIATTR_CBANK_PARAM_SIZE
	.align		4
.L_75:
        /*007c*/ 	.byte	0x03, 0x19
        /*007e*/ 	.short	0x001c


	//----- nvinfo : EIATTR_PARAM_CBANK
	.align		4
        /*0080*/ 	.byte	0x04, 0x0a
        /*0082*/ 	.short	(.L_77 - .L_76)
	.align		4
.L_76:
        /*0084*/ 	.word	index@(.nv.constant0._Z24pairwise_distance_kernelPKfPfiii)
        /*0088*/ 	.short	0x0380
        /*008a*/ 	.short	0x001c


	//----- nvinfo : EIATTR_SW_WAR
	.align		4
.L_77:
        /*008c*/ 	.byte	0x04, 0x36
        /*008e*/ 	.short	(.L_79 - .L_78)
.L_78:
        /*0090*/ 	.word	0x00000008
.L_79:


//--------------------- .nv.callgraph             --------------------------
	.section	.nv.callgraph,"",@"SHT_CUDA_CALLGRAPH"
	.align	4
	.sectionentsize	8
	.align		4
        /*0000*/ 	.word	0x00000000
	.align		4
        /*0004*/ 	.word	0xffffffff
	.align		4
        /*0008*/ 	.word	0x00000000
	.align		4
        /*000c*/ 	.word	0xfffffffe
	.align		4
        /*0010*/ 	.word	0x00000000
	.align		4
        /*0014*/ 	.word	0xfffffffd
	.align		4
        /*0018*/ 	.word	0x00000000
	.align		4
        /*001c*/ 	.word	0xfffffffc


//--------------------- .text._Z21frobenius_norm_kernelPKfPfiii --------------------------
	.section	.text._Z21frobenius_norm_kernelPKfPfiii,"ax",@progbits
	.align	128
        .global         _Z21frobenius_norm_kernelPKfPfiii
        .type           _Z21frobenius_norm_kernelPKfPfiii,@function
        .size           _Z21frobenius_norm_kernelPKfPfiii,(.L_x_18 - _Z21frobenius_norm_kernelPKfPfiii)
        .other          _Z21frobenius_norm_kernelPKfPfiii,@"STO_CUDA_ENTRY STV_DEFAULT"
_Z21frobenius_norm_kernelPKfPfiii:
.text._Z21frobenius_norm_kernelPKfPfiii:
[----:B------:R-:W-:Y:S01]  /*0000*/  LDC R1, c[0x0][0x37c] ;  /* 0x0000df00ff017b82 */ /* 0x000fe20000000800 */
[----:B------:R-:W0:Y:S07]  /*0010*/  S2R R5, SR_TID.Y ;  /* 0x0000000000057919 */ /* 0x000e2e0000002200 */
[----:B------:R-:W1:Y:S01]  /*0020*/  LDC R0, c[0x0][0x360] ;  /* 0x0000d800ff007b82 */ /* 0x000e620000000800 */
[----:B------:R-:W2:Y:S01]  /*0030*/  LDCU.64 UR8, c[0x0][0x390] ;  /* 0x00007200ff0877ac */ /* 0x000ea20008000a00 */
[----:B------:R-:W1:Y:S01]  /*0040*/  S2R R3, SR_TID.X ;  /* 0x0000000000037919 */ /* 0x000e620000002100 */
[----:B------:R-:W3:Y:S01]  /*0050*/  LDCU UR7, c[0x0][0x398] ;  /* 0x00007300ff0777ac */ /* 0x000ee20008000800 */
[----:B------:R-:W4:Y:S04]  /*0060*/  S2R R7, SR_TID.Z ;  /* 0x0000000000077919 */ /* 0x000f280000002300 */
[----:B------:R-:W0:Y:S08]  /*0070*/  S2UR UR5, SR_CTAID.Y ;  /* 0x00000000000579c3 */ /* 0x000e300000002600 */
[----:B------:R-:W0:Y:S08]  /*0080*/  LDC R2, c[0x0][0x364] ;  /* 0x0000d900ff027b82 */ /* 0x000e300000000800 */
[----:B------:R-:W1:Y:S08]  /*0090*/  S2UR UR4, SR_CTAID.X ;  /* 0x00000000000479c3 */ /* 0x000e700000002500 */
[----:B------:R-:W4:Y:S08]  /*00a0*/  S2UR UR6, SR_CTAID.Z ;  /* 0x00000000000679c3 */ /* 0x000f300000002700 */
[----:B------:R-:W4:Y:S01]  /*00b0*/  LDC R4, c[0x0][0x368] ;  /* 0x0000da00ff047b82 */ /* 0x000f220000000800 */
[----:B0-----:R-:W-:-:S05]  /*00c0*/  IMAD R2, R2, UR5, R5 ;  /* 0x0000000502027c24 */ /* 0x001fca000f8e0205 */
[----:B--2---:R-:W-:Y:S01]  /*00d0*/  ISETP.GE.AND P0, PT, R2, UR9, PT ;  /* 0x0000000902007c0c */ /* 0x004fe2000bf06270 */
[----:B-1----:R-:W-:-:S05]  /*00e0*/  IMAD R0, R0, UR4, R3 ;  /* 0x0000000400007c24 */ /* 0x002fca000f8e0203 */
[----:B------:R-:W-:Y:S01]  /*00f0*/  ISETP.GE.OR P0, PT, R0, UR8, P0 ;  /* 0x0000000800007c0c */ /* 0x000fe20008706670 */
[----:B----4-:R-:W-:-:S05]  /*0100*/  IMAD R5, R4, UR6, R7 ;  /* 0x0000000604057c24 */ /* 0x010fca000f8e0207 */
[----:B---3--:R-:W-:-:S13]  /*0110*/  ISETP.GE.OR P0, PT, R5, UR7, P0 ;  /* 0x0000000705007c0c */ /* 0x008fda0008706670 */
[----:B------:R-:W-:Y:S05]  /*0120*/  @P0 EXIT ;  /* 0x000000000000094d */ /* 0x000fea0003800000 */
[----:B------:R-:W0:Y:S01]  /*0130*/  LDC.64 R2, c[0x0][0x380] ;  /* 0x0000e000ff027b82 */ /* 0x000e220000000a00 */
[----:B------:R-:W1:Y:S01]  /*0140*/  LDCU.64 UR4, c[0x0][0x358] ;  /* 0x00006b00ff0477ac */ /* 0x000e620008000a00 */
[----:B------:R-:W-:-:S04]  /*0150*/  IMAD R5, R0, UR7, R5 ;  /* 0x0000000700057c24 */ /* 0x000fc8000f8e0205 */
[----:B0-----:R-:W-:-:S06]  /*0160*/  IMAD.WIDE R2, R5, 0x4, R2 ;  /* 0x0000000405027825 */ /* 0x001fcc00078e0202 */
[----:B-1----:R-:W2:Y:S01]  /*0170*/  LDG.E R2, desc[UR4][R2.64] ;  /* 0x0000000402027981 */ /* 0x002ea2000c1e1900 */
[----:B------:R-:W0:Y:S01]  /*0180*/  LDC.64 R4, c[0x0][0x388] ;  /* 0x0000e200ff047b82 */ /* 0x000e220000000a00 */
[----:B--2---:R-:W-:-:S05]  /*0190*/  FMUL R7, R2, R2 ;  /* 0x0000000202077220 */ /* 0x004fca0000400000 */
[----:B0-----:R-:W-:Y:S01]  /*01a0*/  REDG.E.ADD.F32.FTZ.RN.STRONG.GPU desc[UR4][R4.64], R7 ;  /* 0x00000007040079a6 */ /* 0x001fe2000c12f304 */
[----:B------:R-:W-:Y:S05]  /*01b0*/  EXIT ;  /* 0x000000000000794d */ /* 0x000fea0003800000 */
.L_x_0:
[----:B------:R-:W-:-:S00]  /*01c0*/  BRA `(.L_x_0) ;  /* 0xfffffffc00fc7947 */ /* 0x000fc0000383ffff */
[----:B------:R-:W-:-:S00]  /*01d0*/  NOP ;  /* 0x0000000000007918 */ /* 0x000fc00000000000 */
        /* <DEDUP_REMOVED lines=10> */
.L_x_18:


//--------------------- .text._Z23roberts_gradient_kernelPKfPfiii --------------------------
	.section	.text._Z23roberts_gradient_kernelPKfPfiii,"ax",@progbits
	.align	128
        .global         _Z23roberts_gradient_kernelPKfPfiii
        .type           _Z23roberts_gradient_kernelPKfPfiii,@function
        .size           _Z23roberts_gradient_kernelPKfPfiii,(.L_x_16 - _Z23roberts_gradient_kernelPKfPfiii)
        .other          _Z23roberts_gradient_kernelPKfPfiii,@"STO_CUDA_ENTRY STV_DEFAULT"
_Z23roberts_gradient_kernelPKfPfiii:
.text._Z23roberts_gradient_kernelPKfPfiii:
        /* <DEDUP_REMOVED lines=19> */
[----:B------:R-:W-:Y:S02]  /*0130*/  UIADD3 UR5, UPT, UPT, UR5, -0x1, URZ ;  /* 0xffffffff05057890 */ /* 0x000fe4000fffe0ff */
[----:B------:R-:W-:Y:S01]  /*0140*/  UIADD3 UR4, UPT, UPT, UR4, -0x1, URZ ;  /* 0xffffffff04047890 */ /* 0x000fe2000fffe0ff */
[----:B------:R-:W0:Y:S03]  /*0150*/  LDCU.64 UR6, c[0x0][0x358] ;  /* 0x00006b00ff0677ac */ /* 0x000e260008000a00 */
[----:B------:R-:W-:-:S04]  /*0160*/  ISETP.GE.U32.AND P0, PT, R2, UR5, PT ;  /* 0x0000000502007c0c */ /* 0x000fc8000bf06070 */
[----:B------:R-:W-:-:S13]  /*0170*/  ISETP.GE.OR P0, PT, R0, UR4, P0 ;  /* 0x0000000400007c0c */ /* 0x000fda0008706670 */
[----:B0-----:R-:W-:Y:S05]  /*0180*/  @P0 BRA `(.L_x_1) ;  /* 0x0000000000780947 */ /* 0x001fea0003800000 */
[----:B------:R-:W0:Y:S01]  /*0190*/  LDC.64 R4, c[0x0][0x380] ;  /* 0x0000e000ff047b82 */ /* 0x000e220000000a00 */
[----:B------:R-:W-:-:S05]  /*01a0*/  IMAD R2, R0, UR9, R7 ;  /* 0x0000000900027c24 */ /* 0x000fca000f8e0207 */
[C---:B------:R-:W-:Y:S01]  /*01b0*/  IADD3 R3, PT, PT, R2.reuse, UR9, RZ ;  /* 0x0000000902037c10 */ /* 0x040fe2000fffe0ff */
[----:B0-----:R-:W-:-:S04]  /*01c0*/  IMAD.WIDE R6, R2, 0x4, R4 ;  /* 0x0000000402067825 */ /* 0x001fc800078e0204 */
[----:B------:R-:W-:Y:S01]  /*01d0*/  IMAD.WIDE R4, R3, 0x4, R4 ;  /* 0x0000000403047825 */ /* 0x000fe200078e0204 */
[----:B------:R-:W2:Y:S04]  /*01e0*/  LDG.E R0, desc[UR6][R6.64+0x4] ;  /* 0x0000040606007981 */ /* 0x000ea8000c1e1900 */
[----:B------:R-:W2:Y:S04]  /*01f0*/  LDG.E R3, desc[UR6][R6.64] ;  /* 0x0000000606037981 */ /* 0x000ea8000c1e1900 */
[----:B------:R-:W3:Y:S01]  /*0200*/  LDG.E R4, desc[UR6][R4.64] ;  /* 0x0000000604047981 */ /* 0x000ee2000c1e1900 */
[----:B------:R-:W-:Y:S01]  /*0210*/  BSSY.RECONVERGENT B0, `(.L_x_2) ;  /* 0x0000011000007945 */ /* 0x000fe20003800200 */
[----:B--2---:R-:W-:Y:S01]  /*0220*/  FADD R0, -R3, R0 ;  /* 0x0000000003007221 */ /* 0x004fe20000000100 */
[----:B---3--:R-:W-:-:S03]  /*0230*/  FADD R3, R4, -R3 ;  /* 0x8000000304037221 */ /* 0x008fc60000000000 */
[----:B------:R-:W-:-:S04]  /*0240*/  FMUL R0, R0, R0 ;  /* 0x0000000000007220 */ /* 0x000fc80000400000 */
[----:B------:R-:W-:-:S05]  /*0250*/  FFMA R0, R3, R3, R0 ;  /* 0x0000000303007223 */ /* 0x000fca0000000000 */
[----:B------:R-:W-:Y:S01]  /*0260*/  IADD3 R8, PT, PT, R0, -0xd000000, RZ ;  /* 0xf300000000087810 */ /* 0x000fe20007ffe0ff */
[----:B------:R0:W1:Y:S03]  /*0270*/  MUFU.RSQ R3, R0 ;  /* 0x0000000000037308 */ /* 0x0000660000001400 */
[----:B------:R-:W-:-:S13]  /*0280*/  ISETP.GT.U32.AND P0, PT, R8, 0x727fffff, PT ;  /* 0x727fffff0800780c */ /* 0x000fda0003f04070 */
[----:B0-----:R-:W-:Y:S05]  /*0290*/  @!P0 BRA `(.L_x_3) ;  /* 0x0000000000108947 */ /* 0x001fea0003800000 */
[----:B------:R-:W-:-:S07]  /*02a0*/  MOV R8, 0x2c0 ;  /* 0x000002c000087802 */ /* 0x000fce0000000f00 */
[----:B-1----:R-:W-:Y:S05]  /*02b0*/  CALL.REL.NOINC `($__internal_0_$__cuda_sm20_sqrt_rn_f32_slowpath) ;  /* 0x0000000000407944 */ /* 0x002fea0003c00000 */
[----:B------:R-:W-:Y:S01]  /*02c0*/  MOV R7, R3 ;  /* 0x0000000300077202 */ /* 0x000fe20000000f00 */
[----:B------:R-:W-:Y:S06]  /*02d0*/  BRA `(.L_x_4) ;  /* 0x0000000000107947 */ /* 0x000fec0003800000 */
.L_x_3:
[----:B-1----:R-:W-:Y:S01]  /*02e0*/  FMUL.FTZ R7, R0, R3 ;  /* 0x0000000300077220 */ /* 0x002fe20000410000 */
[----:B------:R-:W-:-:S03]  /*02f0*/  FMUL.FTZ R3, R3, 0.5 ;  /* 0x3f00000003037820 */ /* 0x000fc60000410000 */
[----:B------:R-:W-:-:S04]  /*0300*/  FFMA R0, -R7, R7, R0 ;  /* 0x0000000707007223 */ /* 0x000fc80000000100 */
[----:B------:R-:W-:-:S07]  /*0310*/  FFMA R7, R0, R3, R7 ;  /* 0x0000000300077223 */ /* 0x000fce0000000007 */
.L_x_4:
[----:B------:R-:W-:Y:S05]  /*0320*/  BSYNC.RECONVERGENT B0 ;  /* 0x0000000000007941 */ /* 0x000fea0003800200 */
.L_x_2:
[----:B------:R-:W0:Y:S02]  /*0330*/  LDC.64 R4, c[0x0][0x388] ;  /* 0x0000e200ff047b82 */ /* 0x000e240000000a00 */
[----:B0-----:R-:W-:-:S05]  /*0340*/  IMAD.WIDE R2, R2, 0x4, R4 ;  /* 0x0000000402027825 */ /* 0x001fca00078e0204 */
[----:B------:R-:W-:Y:S01]  /*0350*/  STG.E desc[UR6][R2.64], R7 ;  /* 0x0000000702007986 */ /* 0x000fe2000c101906 */
[----:B------:R-:W-:Y:S05]  /*0360*/  EXIT ;  /* 0x000000000000794d */ /* 0x000fea0003800000 */
.L_x_1:
[----:B------:R-:W0:Y:S01]  /*0370*/  LDC.64 R2, c[0x0][0x388] ;  /* 0x0000e200ff027b82 */ /* 0x000e220000000a00 */
[----:B------:R-:W-:-:S04]  /*0380*/  IMAD R7, R0, UR9, R7 ;  /* 0x0000000900077c24 */ /* 0x000fc8000f8e0207 */
[----:B0-----:R-:W-:-:S05]  /*0390*/  IMAD.WIDE R2, R7, 0x4, R2 ;  /* 0x0000000407027825 */ /* 0x001fca00078e0202 */
[----:B------:R-:W-:Y:S01]  /*03a0*/  STG.E desc[UR6][R2.64], RZ ;  /* 0x000000ff02007986 */ /* 0x000fe2000c101906 */
[----:B------:R-:W-:Y:S05]  /*03b0*/  EXIT ;  /* 0x000000000000794d */ /* 0x000fea0003800000 */
        .weak           $__internal_0_$__cuda_sm20_sqrt_rn_f32_slowpath
        .type           $__internal_0_$__cuda_sm20_sqrt_rn_f32_slowpath,@function
        .size           $__internal_0_$__cuda_sm20_sqrt_rn_f32_slowpath,(.L_x_16 - $__internal_0_$__cuda_sm20_sqrt_rn_f32_slowpath)
$__internal_0_$__cuda_sm20_sqrt_rn_f32_slowpath:
[----:B------:R-:W-:-:S13]  /*03c0*/  LOP3.LUT P0, RZ, R0, 0x7fffffff, RZ, 0xc0, !PT ;  /* 0x7fffffff00ff7812 */ /* 0x000fda000780c0ff */
[----:B------:R-:W-:Y:S01]  /*03d0*/  @!P0 MOV R3, R0 ;  /* 0x0000000000038202 */ /* 0x000fe20000000f00 */
[----:B------:R-:W-:Y:S06]  /*03e0*/  @!P0 BRA `(.L_x_5) ;  /* 0x0000000000408947 */ /* 0x000fec0003800000 */
[----:B------:R-:W-:-:S13]  /*03f0*/  FSETP.GEU.FTZ.AND P0, PT, R0, RZ, PT ;  /* 0x000000ff0000720b */ /* 0x000fda0003f1e000 */
[----:B------:R-:W-:Y:S01]  /*0400*/  @!P0 MOV R3, 0x7fffffff ;  /* 0x7fffffff00038802 */ /* 0x000fe20000000f00 */
[----:B------:R-:W-:Y:S06]  /*0410*/  @!P0 BRA `(.L_x_5) ;  /* 0x0000000000348947 */ /* 0x000fec0003800000 */
[----:B------:R-:W-:-:S13]  /*0420*/  FSETP.GTU.FTZ.AND P0, PT, |R0|, +INF , PT ;  /* 0x7f8000000000780b */ /* 0x000fda0003f1c200 */
[----:B------:R-:W-:Y:S01]  /*0430*/  @P0 FADD.FTZ R3, R0, 1 ;  /* 0x3f80000000030421 */ /* 0x000fe20000010000 */
[----:B------:R-:W-:Y:S06]  /*0440*/  @P0 BRA `(.L_x_5) ;  /* 0x0000000000280947 */ /* 0x000fec0003800000 */
[----:B------:R-:W-:-:S13]  /*0450*/  FSETP.NEU.FTZ.AND P0, PT, |R0|, +INF , PT ;  /* 0x7f8000000000780b */ /* 0x000fda0003f1d200 */
[----:B------:R-:W-:-:S04]  /*0460*/  @P0 FFMA R4, R0, 1.84467440737095516160e+19, RZ ;  /* 0x5f80000000040823 */ /* 0x000fc800000000ff */
[----:B------:R-:W0:Y:S02]  /*0470*/  @P0 MUFU.RSQ R3, R4 ;  /* 0x0000000400030308 */ /* 0x000e240000001400 */
[----:B0-----:R-:W-:Y:S01]  /*0480*/  @P0 FMUL.FTZ R5, R4, R3 ;  /* 0x0000000304050220 */ /* 0x001fe20000410000 */
[----:B------:R-:W-:Y:S01]  /*0490*/  @P0 FMUL.FTZ R7, R3, 0.5 ;  /* 0x3f00000003070820 */ /* 0x000fe20000410000 */
[----:B------:R-:W-:Y:S02]  /*04a0*/  @!P0 MOV R3, R0 ;  /* 0x0000000000038202 */ /* 0x000fe40000000f00 */
[----:B------:R-:W-:-:S04]  /*04b0*/  @P0 FADD.FTZ R6, -R5, -RZ ;  /* 0x800000ff05060221 */ /* 0x000fc80000010100 */
[----:B------:R-:W-:-:S04]  /*04c0*/  @P0 FFMA R6, R5, R6, R4 ;  /* 0x0000000605060223 */ /* 0x000fc80000000004 */
[----:B------:R-:W-:-:S04]  /*04d0*/  @P0 FFMA R6, R6, R7, R5 ;  /* 0x0000000706060223 */ /* 0x000fc80000000005 */
[----:B------:R-:W-:-:S07]  /*04e0*/  @P0 FMUL.FTZ R3, R6, 2.3283064365386962891e-10 ;  /* 0x2f80000006030820 */ /* 0x000fce0000410000 */
.L_x_5:
[----:B------:R-:W-:Y:S01]  /*04f0*/  HFMA2 R5, -RZ, RZ, 0, 0 ;  /* 0x00000000ff057431 */ /* 0x000fe200000001ff */
[----:B------:R-:W-:-:S04]  /*0500*/  MOV R4, R8 ;  /* 0x0000000800047202 */ /* 0x000fc80000000f00 */
[----:B------:R-:W-:Y:S05]  /*0510*/  RET.REL.NODEC R4 `(_Z23roberts_gradient_kernelPKfPfiii) ;  /* 0xfffffff804b87950 */ /* 0x000fea0003c3ffff */
.L_x_6:
        /* <DEDUP_REMOVED lines=14> */
.L_x_16:


//--------------------- .text._Z24pairwise_distance_kernelPKfPfiii --------------------------
	.section	.text._Z24pairwise_distance_kernelPKfPfiii,"ax",@progbits
	.align	128
        .global         _Z24pairwise_distance_kernelPKfPfiii
        .type           _Z24pairwise_distance_kernelPKfPfiii,@function
        .size           _Z24pairwise_distance_kernelPKfPfiii,(.L_x_17 - _Z24pairwise_distance_kernelPKfPfiii)
        .other          _Z24pairwise_distance_kernelPKfPfiii,@"STO_CUDA_ENTRY STV_DEFAULT"
_Z24pairwise_distance_kernelPKfPfiii:
.text._Z24pairwise_distance_kernelPKfPfiii:
[----:B------:R-:W-:Y:S01]  /*0000*/  LDC R1, c[0x0][0x37c] ;  /* 0x0000df00ff017b82 */ /* 0x000fe20000000800 */
[----:B------:R-:W0:Y:S07]  /*0010*/  S2R R3, SR_TID.Y ;  /* 0x0000000000037919 */ /* 0x000e2e0000002200 */
[----:B------:R-:W1:Y:S01]  /*0020*/  LDC R9, c[0x0][0x360] ;  /* 0x0000d800ff097b82 */ /* 0x000e620000000800 */
[----:B------:R-:W2:Y:S01]  /*0030*/  LDCU.64 UR8, c[0x0][0x390] ;  /* 0x00007200ff0877ac */ /* 0x000ea20008000a00 */
[----:B------:R-:W1:Y:S01]  /*0040*/  S2R R0, SR_TID.X ;  /* 0x0000000000007919 */ /* 0x000e620000002100 */
[----:B------:R-:W3:Y:S05]  /*0050*/  S2R R5, SR_TID.Z ;  /* 0x0000000000057919 */ /* 0x000eea0000002300 */
[----:B------:R-:W0:Y:S08]  /*0060*/  S2UR UR5, SR_CTAID.Y ;  /* 0x00000000000579c3 */ /* 0x000e300000002600 */
[----:B------:R-:W0:Y:S08]  /*0070*/  LDC R10, c[0x0][0x364] ;  /* 0x0000d900ff0a7b82 */ /* 0x000e300000000800 */
[----:B------:R-:W1:Y:S08]  /*0080*/  S2UR UR4, SR_CTAID.X ;  /* 0x00000000000479c3 */ /* 0x000e700000002500 */
[----:B------:R-:W3:Y:S08]  /*0090*/  S2UR UR6, SR_CTAID.Z ;  /* 0x00000000000679c3 */ /* 0x000ef00000002700 */
[----:B------:R-:W3:Y:S01]  /*00a0*/  LDC R8, c[0x0][0x368] ;  /* 0x0000da00ff087b82 */ /* 0x000ee20000000800 */
[----:B0-----:R-:W-:-:S05]  /*00b0*/  IMAD R10, R10, UR5, R3 ;  /* 0x000000050a0a7c24 */ /* 0x001fca000f8e0203 */
[----:B--2---:R-:W-:Y:S02]  /*00c0*/  ISETP.GE.AND P0, PT, R10, UR9, PT ;  /* 0x000000090a007c0c */ /* 0x004fe4000bf06270 */
[----:B------:R-:W0:Y:S01]  /*00d0*/  LDC R11, c[0x0][0x398] ;  /* 0x0000e600ff0b7b82 */ /* 0x000e220000000800 */
[----:B-1----:R-:W-:-:S05]  /*00e0*/  IMAD R9, R9, UR4, R0 ;  /* 0x0000000409097c24 */ /* 0x002fca000f8e0200 */
[----:B------:R-:W-:Y:S01]  /*00f0*/  ISETP.GE.OR P0, PT, R9, UR8, P0 ;  /* 0x0000000809007c0c */ /* 0x000fe20008706670 */
[----:B---3--:R-:W-:-:S05]  /*0100*/  IMAD R8, R8, UR6, R5 ;  /* 0x0000000608087c24 */ /* 0x008fca000f8e0205 */
[----:B0-----:R-:W-:-:S13]  /*0110*/  ISETP.GE.OR P0, PT, R8, R11, P0 ;  /* 0x0000000b0800720c */ /* 0x001fda0000706670 */
[----:B------:R-:W-:Y:S05]  /*0120*/  @P0 EXIT ;  /* 0x000000000000094d */ /* 0x000fea0003800000 */
[C---:B------:R-:W-:Y:S01]  /*0130*/  ISETP.GE.U32.AND P1, PT, R11.reuse, 0x8, PT ;  /* 0x000000080b00780c */ /* 0x040fe20003f26070 */
[----:B------:R-:W0:Y:S01]  /*0140*/  LDCU.64 UR6, c[0x0][0x358] ;  /* 0x00006b00ff0677ac */ /* 0x000e220008000a00 */
[----:B------:R-:W-:Y:S01]  /*0150*/  LOP3.LUT R26, R11, 0x7, RZ, 0xc0, !PT ;  /* 0x000000070b1a7812 */ /* 0x000fe200078ec0ff */
[----:B------:R-:W-:Y:S02]  /*0160*/  HFMA2 R18, -RZ, RZ, 0, 0 ;  /* 0x00000000ff127431 */ /* 0x000fe400000001ff */
[-C--:B------:R-:W-:Y:S01]  /*0170*/  IMAD R12, R9, R11.reuse, RZ ;  /* 0x0000000b090c7224 */ /* 0x080fe200078e02ff */
[----:B------:R-:W-:Y:S01]  /*0180*/  MOV R14, RZ ;  /* 0x000000ff000e7202 */ /* 0x000fe20000000f00 */
[----:B------:R-:W-:Y:S01]  /*0190*/  IMAD R13, R10, R11, RZ ;  /* 0x0000000b0a0d7224 */ /* 0x000fe200078e02ff */
[----:B------:R-:W-:-:S05]  /*01a0*/  ISETP.NE.AND P0, PT, R26, RZ, PT ;  /* 0x000000ff1a00720c */ /* 0x000fca0003f05270 */
[----:B------:R-:W-:Y:S08]  /*01b0*/  @!P1 BRA `(.L_x_7) ;  /* 0x0000000000cc9947 */ /* 0x000ff00003800000 */
[----:B------:R-:W1:Y:S01]  /*01c0*/  LDCU.64 UR4, c[0x0][0x380] ;  /* 0x00007000ff0477ac */ /* 0x000e620008000a00 */
[----:B------:R-:W-:Y:S02]  /*01d0*/  LOP3.LUT R14, R11, 0x7ffffff8, RZ, 0xc0, !PT ;  /* 0x7ffffff80b0e7812 */ /* 0x000fe400078ec0ff */
[----:B------:R-:W-:Y:S02]  /*01e0*/  MOV R18, RZ ;  /* 0x000000ff00127202 */ /* 0x000fe40000000f00 */
[----:B------:R-:W-:Y:S02]  /*01f0*/  MOV R15, R12 ;  /* 0x0000000c000f7202 */ /* 0x000fe40000000f00 */
[----:B------:R-:W-:Y:S01]  /*0200*/  IADD3 R0, PT, PT, -R14, RZ, RZ ;  /* 0x000000ff0e007210 */ /* 0x000fe20007ffe1ff */
[----:B-1----:R-:W-:-:S04]  /*0210*/  UIADD3 UR4, UP0, UPT, UR4, 0x10, URZ ;  /* 0x0000001004047890 */ /* 0x002fc8000ff1e0ff */
[----:B------:R-:W-:Y:S02]  /*0220*/  UIADD3.X UR5, UPT, UPT, URZ, UR5, URZ, UP0, !UPT ;  /* 0x00000005ff057290 */ /* 0x000fe400087fe4ff */
[----:B------:R-:W-:-:S04]  /*0230*/  MOV R2, UR4 ;  /* 0x0000000400027c02 */ /* 0x000fc80008000f00 */
[----:B------:R-:W-:-:S03]  /*0240*/  MOV R3, UR5 ;  /* 0x0000000500037c02 */ /* 0x000fc60008000f00 */
[----:B------:R-:W-:-:S03]  /*0250*/  IMAD.WIDE.U32 R4, R13, 0x4, R2 ;  /* 0x000000040d047825 */ /* 0x000fc600078e0002 */
[----:B------:R-:W-:Y:S02]  /*0260*/  MOV R6, R4 ;  /* 0x0000000400067202 */ /* 0x000fe40000000f00 */
[----:B------:R-:W-:-:S07]  /*0270*/  MOV R7, R5 ;  /* 0x0000000500077202 */ /* 0x000fce0000000f00 */
.L_x_8:
[----:B------:R-:W-:Y:S01]  /*0280*/  IMAD.WIDE R4, R15, 0x4, R2 ;  /* 0x000000040f047825 */ /* 0x000fe200078e0202 */
[----:B0-----:R-:W2:Y:S04]  /*0290*/  LDG.E R17, desc[UR6][R6.64+-0x10] ;  /* 0xfffff00606117981 */ /* 0x001ea8000c1e1900 */
[----:B------:R-:W2:Y:S04]  /*02a0*/  LDG.E R16, desc[UR6][R4.64+-0x10] ;  /* 0xfffff00604107981 */ /* 0x000ea8000c1e1900 */
[----:B------:R-:W3:Y:S04]  /*02b0*/  LDG.E R23, desc[UR6][R4.64+-0xc] ;  /* 0xfffff40604177981 */ /* 0x000ee8000c1e1900 */
[----:B------:R-:W3:Y:S04]  /*02c0*/  LDG.E R24, desc[UR6][R6.64+-0xc] ;  /* 0xfffff40606187981 */ /* 0x000ee8000c1e1900 */
[----:B------:R-:W4:Y:S04]  /*02d0*/  LDG.E R20, desc[UR6][R4.64+-0x8] ;  /* 0xfffff80604147981 */ /* 0x000f28000c1e1900 */
[----:B------:R-:W4:Y:S04]  /*02e0*/  LDG.E R19, desc[UR6][R6.64+-0x8] ;  /* 0xfffff80606137981 */ /* 0x000f28000c1e1900 */
[----:B------:R-:W5:Y:S04]  /*02f0*/  LDG.E R28, desc[UR6][R4.64+0xc] ;  /* 0x00000c06041c7981 */ /* 0x000f68000c1e1900 */
[----:B------:R-:W5:Y:S01]  /*0300*/  LDG.E R25, desc[UR6][R6.64+0xc] ;  /* 0x00000c0606197981 */ /* 0x000f62000c1e1900 */
[----:B--2---:R-:W-:-:S03]  /*0310*/  FADD R21, R16, -R17 ;  /* 0x8000001110157221 */ /* 0x004fc60000000000 */
[----:B------:R-:W2:Y:S04]  /*0320*/  LDG.E R17, desc[UR6][R4.64+-0x4] ;  /* 0xfffffc0604117981 */ /* 0x000ea8000c1e1900 */
[----:B------:R-:W2:Y:S01]  /*0330*/  LDG.E R16, desc[UR6][R6.64+-0x4] ;  /* 0xfffffc0606107981 */ /* 0x000ea2000c1e1900 */
[----:B------:R-:W-:Y:S01]  /*0340*/  FFMA R22, R21, R21, R18 ;  /* 0x0000001515167223 */ /* 0x000fe20000000012 */
[----:B---3--:R-:W-:Y:S02]  /*0350*/  FADD R23, R23, -R24 ;  /* 0x8000001817177221 */ /* 0x008fe40000000000 */
[----:B------:R-:W3:Y:S04]  /*0360*/  LDG.E R18, desc[UR6][R4.64] ;  /* 0x0000000604127981 */ /* 0x000ee8000c1e1900 */
[----:B------:R-:W3:Y:S01]  /*0370*/  LDG.E R21, desc[UR6][R6.64] ;  /* 0x0000000606157981 */ /* 0x000ee2000c1e1900 */
[----:B------:R-:W-:-:S03]  /*0380*/  FFMA R22, R23, R23, R22 ;  /* 0x0000001717167223 */ /* 0x000fc60000000016 */
[----:B------:R-:W3:Y:S01]  /*0390*/  LDG.E R24, desc[UR6][R4.64+0x4] ;  /* 0x0000040604187981 */ /* 0x000ee2000c1e1900 */
[----:B----4-:R-:W-:-:S03]  /*03a0*/  FADD R27, R20, -R19 ;  /* 0x80000013141b7221 */ /* 0x010fc60000000000 */
[----:B------:R-:W4:Y:S04]  /*03b0*/  LDG.E R23, desc[UR6][R6.64+0x4] ;  /* 0x0000040606177981 */ /* 0x000f28000c1e1900 */
[----:B------:R-:W4:Y:S04]  /*03c0*/  LDG.E R20, desc[UR6][R4.64+0x8] ;  /* 0x0000080604147981 */ /* 0x000f28000c1e1900 */
[----:B------:R0:W4:Y:S01]  /*03d0*/  LDG.E R19, desc[UR6][R6.64+0x8] ;  /* 0x0000080606137981 */ /* 0x000122000c1e1900 */
[----:B------:R-:W-:Y:S01]  /*03e0*/  FFMA R22, R27, R27, R22 ;  /* 0x0000001b1b167223 */ /* 0x000fe20000000016 */
[----:B------:R-:W-:-:S04]  /*03f0*/  IADD3 R0, PT, PT, R0, 0x8, RZ ;  /* 0x0000000800007810 */ /* 0x000fc80007ffe0ff */
[----:B------:R-:W-:Y:S01]  /*0400*/  ISETP.NE.AND P1, PT, R0, RZ, PT ;  /* 0x000000ff0000720c */ /* 0x000fe20003f25270 */
[----:B-----5:R-:W-:Y:S01]  /*0410*/  FADD R25, R28, -R25 ;  /* 0x800000191c197221 */ /* 0x020fe20000000000 */
[----:B0-----:R-:W-:Y:S02]  /*0420*/  IADD3 R6, P2, PT, R6, 0x20, RZ ;  /* 0x0000002006067810 */ /* 0x001fe40007f5e0ff */
[----:B------:R-:W-:Y:S02]  /*0430*/  IADD3 R15, PT, PT, R15, 0x8, RZ ;  /* 0x000000080f0f7810 */ /* 0x000fe40007ffe0ff */
[----:B------:R-:W-:Y:S01]  /*0440*/  IADD3.X R7, PT, PT, RZ, R7, RZ, P2, !PT ;  /* 0x00000007ff077210 */ /* 0x000fe200017fe4ff */
[----:B--2---:R-:W-:-:S04]  /*0450*/  FADD R17, R17, -R16 ;  /* 0x8000001011117221 */ /* 0x004fc80000000000 */
[----:B------:R-:W-:Y:S01]  /*0460*/  FFMA R22, R17, R17, R22 ;  /* 0x0000001111167223 */ /* 0x000fe20000000016 */
[----:B---3--:R-:W-:-:S04]  /*0470*/  FADD R21, R18, -R21 ;  /* 0x8000001512157221 */ /* 0x008fc80000000000 */
[----:B------:R-:W-:Y:S01]  /*0480*/  FFMA R22, R21, R21, R22 ;  /* 0x0000001515167223 */ /* 0x000fe20000000016 */
[----:B----4-:R-:W-:-:S04]  /*0490*/  FADD R23, R24, -R23 ;  /* 0x8000001718177221 */ /* 0x010fc80000000000 */
[----:B------:R-:W-:Y:S01]  /*04a0*/  FFMA R22, R23, R23, R22 ;  /* 0x0000001717167223 */ /* 0x000fe20000000016 */
[----:B------:R-:W-:-:S04]  /*04b0*/  FADD R19, R20, -R19 ;  /* 0x8000001314137221 */ /* 0x000fc80000000000 */
[----:B------:R-:W-:-:S04]  /*04c0*/  FFMA R22, R19, R19, R22 ;  /* 0x0000001313167223 */ /* 0x000fc80000000016 */
[----:B------:R-:W-:Y:S01]  /*04d0*/  FFMA R18, R25, R25, R22 ;  /* 0x0000001919127223 */ /* 0x000fe20000000016 */
[----:B------:R-:W-:Y:S06]  /*04e0*/  @P1 BRA `(.L_x_8) ;  /* 0xfffffffc00641947 */ /* 0x000fec000383ffff */
.L_x_7:
[----:B------:R-:W-:Y:S05]  /*04f0*/  @!P0 BRA `(.L_x_9) ;  /* 0x0000000000fc8947 */ /* 0x000fea0003800000 */
[----:B------:R-:W-:Y:S02]  /*0500*/  ISETP.GE.U32.AND P1, PT, R26, 0x4, PT ;  /* 0x000000041a00780c */ /* 0x000fe40003f26070 */
[----:B------:R-:W-:-:S04]  /*0510*/  LOP3.LUT R20, R11, 0x3, RZ, 0xc0, !PT ;  /* 0x000000030b147812 */ /* 0x000fc800078ec0ff */
[----:B------:R-:W-:-:S07]  /*0520*/  ISETP.NE.AND P0, PT, R20, RZ, PT ;  /* 0x000000ff1400720c */ /* 0x000fce0003f05270 */
[----:B------:R-:W-:Y:S06]  /*0530*/  @!P1 BRA `(.L_x_10) ;  /* 0x00000000006c9947 */ /* 0x000fec0003800000 */
[----:B------:R-:W1:Y:S01]  /*0540*/  LDC.64 R4, c[0x0][0x380] ;  /* 0x0000e000ff047b82 */ /* 0x000e620000000a00 */
[----:B------:R-:W2:Y:S01]  /*0550*/  LDCU.64 UR4, c[0x0][0x380] ;  /* 0x00007000ff0477ac */ /* 0x000ea20008000a00 */
[CC--:B------:R-:W-:Y:S02]  /*0560*/  IADD3 R7, PT, PT, R13.reuse, R14.reuse, RZ ;  /* 0x0000000e0d077210 */ /* 0x0c0fe40007ffe0ff */
[-C--:B------:R-:W-:Y:S02]  /*0570*/  IADD3 R0, P1, PT, R13, R14.reuse, RZ ;  /* 0x0000000e0d007210 */ /* 0x080fe40007f3e0ff */
[----:B------:R-:W-:Y:S02]  /*0580*/  IADD3 R3, PT, PT, R12, R14, RZ ;  /* 0x0000000e0c037210 */ /* 0x000fe40007ffe0ff */
[----:B------:R-:W-:Y:S02]  /*0590*/  IADD3.X R15, PT, PT, RZ, RZ, RZ, P1, !PT ;  /* 0x000000ffff0f7210 */ /* 0x000fe40000ffe4ff */
[----:B--2---:R-:W-:Y:S01]  /*05a0*/  LEA R2, P1, R0, UR4, 0x2 ;  /* 0x0000000400027c11 */ /* 0x004fe2000f8210ff */
[----:B-1----:R-:W-:-:S04]  /*05b0*/  IMAD.WIDE.U32 R6, R7, 0x4, R4 ;  /* 0x0000000407067825 */ /* 0x002fc800078e0004 */
[----:B------:R-:W-:Y:S01]  /*05c0*/  IMAD.WIDE R4, R3, 0x4, R4 ;  /* 0x0000000403047825 */ /* 0x000fe200078e0204 */
[----:B------:R-:W-:Y:S01]  /*05d0*/  LEA.HI.X R3, R0, UR5, R15, 0x2, P1 ;  /* 0x0000000500037c11 */ /* 0x000fe200088f140f */
        /* <DEDUP_REMOVED lines=8> */
[----:B------:R-:W-:Y:S01]  /*0660*/  IADD3 R14, PT, PT, R14, 0x4, RZ ;  /* 0x000000040e0e7810 */ /* 0x000fe20007ffe0ff */
[----:B--2---:R-:W-:-:S04]  /*0670*/  FADD R15, R0, -R7 ;  /* 0x80000007000f7221 */ /* 0x004fc80000000000 */
[----:B------:R-:W-:Y:S01]  /*0680*/  FFMA R15, R15, R15, R18 ;  /* 0x0000000f0f0f7223 */ /* 0x000fe20000000012 */
[----:B---3--:R-:W-:-:S04]  /*0690*/  FADD R16, R16, -R17 ;  /* 0x8000001110107221 */ /* 0x008fc80000000000 */
[----:B------:R-:W-:Y:S01]  /*06a0*/  FFMA R15, R16, R16, R15 ;  /* 0x00000010100f7223 */ /* 0x000fe2000000000f */
[----:B----4-:R-:W-:-:S04]  /*06b0*/  FADD R22, R19, -R22 ;  /* 0x8000001613167221 */ /* 0x010fc80000000000 */
[----:B------:R-:W-:Y:S01]  /*06c0*/  FFMA R15, R22, R22, R15 ;  /* 0x00000016160f7223 */ /* 0x000fe2000000000f */
[----:B-----5:R-:W-:-:S04]  /*06d0*/  FADD R24, R21, -R24 ;  /* 0x8000001815187221 */ /* 0x020fc80000000000 */
[----:B------:R-:W-:-:S07]  /*06e0*/  FFMA R18, R24, R24, R15 ;  /* 0x0000001818127223 */ /* 0x000fce000000000f */
.L_x_10:
[----:B------:R-:W-:Y:S05]  /*06f0*/  @!P0 BRA `(.L_x_9) ;  /* 0x00000000007c8947 */ /* 0x000fea0003800000 */
[----:B------:R-:W-:Y:S02]  /*0700*/  ISETP.NE.AND P1, PT, R20, 0x1, PT ;  /* 0x000000011400780c */ /* 0x000fe40003f25270 */
[----:B------:R-:W-:-:S04]  /*0710*/  LOP3.LUT R11, R11, 0x1, RZ, 0xc0, !PT ;  /* 0x000000010b0b7812 */ /* 0x000fc800078ec0ff */
[----:B------:R-:W-:-:S07]  /*0720*/  ISETP.NE.U32.AND P0, PT, R11, 0x1, PT ;  /* 0x000000010b00780c */ /* 0x000fce0003f05070 */
[----:B------:R-:W1:Y:S01]  /*0730*/  @P1 LDC.64 R6, c[0x0][0x380] ;  /* 0x0000e000ff061b82 */ /* 0x000e620000000a00 */
[CC--:B------:R-:W-:Y:S02]  /*0740*/  @P1 IADD3 R0, P2, PT, R13.reuse, R14.reuse, RZ ;  /* 0x0000000e0d001210 */ /* 0x0c0fe40007f5e0ff */
[-C--:B------:R-:W-:Y:S02]  /*0750*/  @P1 IADD3 R17, PT, PT, R13, R14.reuse, RZ ;  /* 0x0000000e0d111210 */ /* 0x080fe40007ffe0ff */
[----:B------:R-:W-:Y:S02]  /*0760*/  @P1 IADD3 R11, PT, PT, R12, R14, RZ ;  /* 0x0000000e0c0b1210 */ /* 0x000fe40007ffe0ff */
[----:B------:R-:W-:Y:S01]  /*0770*/  @P1 IADD3.X R15, PT, PT, RZ, RZ, RZ, P2, !PT ;  /* 0x000000ffff0f1210 */ /* 0x000fe200017fe4ff */
[----:B------:R-:W2:Y:S01]  /*0780*/  @P1 LDC.64 R4, c[0x0][0x380] ;  /* 0x0000e000ff041b82 */ /* 0x000ea20000000a00 */
[----:B------:R-:W-:-:S07]  /*0790*/  @P1 IADD3 R14, PT, PT, R14, 0x2, RZ ;  /* 0x000000020e0e1810 */ /* 0x000fce0007ffe0ff */
[----:B------:R-:W3:Y:S01]  /*07a0*/  @!P0 LDC.64 R2, c[0x0][0x380] ;  /* 0x0000e000ff028b82 */ /* 0x000ee20000000a00 */
[----:B-1----:R-:W-:-:S04]  /*07b0*/  @P1 LEA R6, P2, R0, R6, 0x2 ;  /* 0x0000000600061211 */ /* 0x002fc800078410ff */
[----:B------:R-:W-:Y:S02]  /*07c0*/  @P1 LEA.HI.X R7, R0, R7, R15, 0x2, P2 ;  /* 0x0000000700071211 */ /* 0x000fe400010f140f */
[----:B------:R-:W-:Y:S01]  /*07d0*/  @!P0 IADD3 R15, PT, PT, R13, R14, RZ ;  /* 0x0000000e0d0f8210 */ /* 0x000fe20007ffe0ff */
[----:B--2---:R-:W-:-:S03]  /*07e0*/  @P1 IMAD.WIDE.U32 R16, R17, 0x4, R4 ;  /* 0x0000000411101825 */ /* 0x004fc600078e0004 */
[----:B0-----:R-:W2:Y:S01]  /*07f0*/  @P1 LDG.E R7, desc[UR6][R6.64+0x4] ;  /* 0x0000040606071981 */ /* 0x001ea2000c1e1900 */
[----:B------:R-:W-:Y:S01]  /*0800*/  @P1 IMAD.WIDE R4, R11, 0x4, R4 ;  /* 0x000000040b041825 */ /* 0x000fe200078e0204 */
[----:B------:R-:W-:Y:S02]  /*0810*/  @!P0 IADD3 R11, PT, PT, R12, R14, RZ ;  /* 0x0000000e0c0b8210 */ /* 0x000fe40007ffe0ff */
[----:B------:R-:W4:Y:S04]  /*0820*/  @P1 LDG.E R17, desc[UR6][R16.64] ;  /* 0x0000000610111981 */ /* 0x000f28000c1e1900 */
[----:B------:R-:W4:Y:S01]  /*0830*/  @P1 LDG.E R0, desc[UR6][R4.64] ;  /* 0x0000000604001981 */ /* 0x000f22000c1e1900 */
[----:B---3--:R-:W-:-:S03]  /*0840*/  @!P0 IMAD.WIDE R12, R11, 0x4, R2 ;  /* 0x000000040b0c8825 */ /* 0x008fc600078e0202 */
[----:B------:R-:W2:Y:S01]  /*0850*/  @P1 LDG.E R14, desc[UR6][R4.64+0x4] ;  /* 0x00000406040e1981 */ /* 0x000ea2000c1e1900 */
[----:B------:R-:W-:-:S03]  /*0860*/  @!P0 IMAD.WIDE.U32 R2, R15, 0x4, R2 ;  /* 0x000000040f028825 */ /* 0x000fc600078e0002 */
[----:B------:R-:W3:Y:S04]  /*0870*/  @!P0 LDG.E R12, desc[UR6][R12.64] ;  /* 0x000000060c0c8981 */ /* 0x000ee8000c1e1900 */
[----:B------:R-:W3:Y:S01]  /*0880*/  @!P0 LDG.E R3, desc[UR6][R2.64] ;  /* 0x0000000602038981 */ /* 0x000ee2000c1e1900 */
[----:B----4-:R-:W-:Y:S01]  /*0890*/  @P1 FADD R11, R0, -R17 ;  /* 0x80000011000b1221 */ /* 0x010fe20000000000 */
[----:B--2---:R-:W-:-:S03]  /*08a0*/  @P1 FADD R14, R14, -R7 ;  /* 0x800000070e0e1221 */ /* 0x004fc60000000000 */
[----:B------:R-:W-:-:S04]  /*08b0*/  @P1 FFMA R11, R11, R11, R18 ;  /* 0x0000000b0b0b1223 */ /* 0x000fc80000000012 */
[----:B------:R-:W-:Y:S01]  /*08c0*/  @P1 FFMA R18, R14, R14, R11 ;  /* 0x0000000e0e121223 */ /* 0x000fe2000000000b */
[----:B---3--:R-:W-:-:S04]  /*08d0*/  @!P0 FADD R7, R12, -R3 ;  /* 0x800000030c078221 */ /* 0x008fc80000000000 */
[----:B------:R-:W-:-:S07]  /*08e0*/  @!P0 FFMA R18, R7, R7, R18 ;  /* 0x0000000707128223 */ /* 0x000fce0000000012 */
.L_x_9:
[----:B------:R-:W-:Y:S01]  /*08f0*/  IADD3 R0, PT, PT, R18, -0xd000000, RZ ;  /* 0xf300000012007810 */ /* 0x000fe20007ffe0ff */
[----:B------:R1:W2:Y:S01]  /*0900*/  MUFU.RSQ R3, R18 ;  /* 0x0000001200037308 */ /* 0x0002a20000001400 */
[----:B------:R-:W-:Y:S02]  /*0910*/  BSSY.RECONVERGENT B0, `(.L_x_11) ;  /* 0x000000b000007945 */ /* 0x000fe40003800200 */
[----:B------:R-:W-:-:S13]  /*0920*/  ISETP.GT.U32.AND P0, PT, R0, 0x727fffff, PT ;  /* 0x727fffff0000780c */ /* 0x000fda0003f04070 */
[----:B-1----:R-:W-:Y:S05]  /*0930*/  @!P0 BRA `(.L_x_12) ;  /* 0x0000000000108947 */ /* 0x002fea0003800000 */
[----:B------:R-:W-:Y:S02]  /*0940*/  MOV R0, R18 ;  /* 0x0000001200007202 */ /* 0x000fe40000000f00 */
[----:B------:R-:W-:-:S07]  /*0950*/  MOV R7, 0x970 ;  /* 0x0000097000077802 */ /* 0x000fce0000000f00 */
[----:B0-2---:R-:W-:Y:S05]  /*0960*/  CALL.REL.NOINC `($__internal_1_$__cuda_sm20_sqrt_rn_f32_slowpath) ;  /* 0x0000000000387944 */ /* 0x005fea0003c00000 */
[----:B------:R-:W-:Y:S05]  /*0970*/  BRA `(.L_x_13) ;  /* 0x0000000000107947 */ /* 0x000fea0003800000 */
.L_x_12:
[C---:B--2---:R-:W-:Y:S01]  /*0980*/  FMUL.FTZ R5, R3.reuse, R18 ;  /* 0x0000001203057220 */ /* 0x044fe20000410000 */
[----:B------:R-:W-:-:S03]  /*0990*/  FMUL.FTZ R0, R3, 0.5 ;  /* 0x3f00000003007820 */ /* 0x000fc60000410000 */
[----:B------:R-:W-:-:S04]  /*09a0*/  FFMA R18, -R5, R5, R18 ;  /* 0x0000000505127223 */ /* 0x000fc80000000112 */
[----:B------:R-:W-:-:S07]  /*09b0*/  FFMA R5, R18, R0, R5 ;  /* 0x0000000012057223 */ /* 0x000fce0000000005 */
.L_x_13:
[----:B0-----:R-:W-:Y:S05]  /*09c0*/  BSYNC.RECONVERGENT B0 ;  /* 0x0000000000007941 */ /* 0x001fea0003800200 */
.L_x_11:
[----:B------:R-:W0:Y:S01]  /*09d0*/  LDCU UR4, c[0x0][0x390] ;  /* 0x00007200ff0477ac */ /* 0x000e220008000800 */
[----:B------:R-:W1:Y:S01]  /*09e0*/  LDC.64 R2, c[0x0][0x388] ;  /* 0x0000e200ff027b82 */ /* 0x000e620000000a00 */
[----:B------:R-:W2:Y:S01]  /*09f0*/  LDCU UR5, c[0x0][0x398] ;  /* 0x00007300ff0577ac */ /* 0x000ea20008000800 */
[----:B0-----:R-:W-:-:S04]  /*0a00*/  IMAD R9, R9, UR4, R10 ;  /* 0x0000000409097c24 */ /* 0x001fc8000f8e020a */
[----:B--2---:R-:W-:-:S04]  /*0a10*/  IMAD R9, R9, UR5, R8 ;  /* 0x0000000509097c24 */ /* 0x004fc8000f8e0208 */
[----:B-1----:R-:W-:-:S05]  /*0a20*/  IMAD.WIDE R2, R9, 0x4, R2 ;  /* 0x0000000409027825 */ /* 0x002fca00078e0202 */
[----:B------:R-:W-:Y:S01]  /*0a30*/  STG.E desc[UR6][R2.64], R5 ;  /* 0x0000000502007986 */ /* 0x000fe2000c101906 */
[----:B------:R-:W-:Y:S05]  /*0a40*/  EXIT ;  /* 0x000000000000794d */ /* 0x000fea0003800000 */
        .weak           $__internal_1_$__cuda_sm20_sqrt_rn_f32_slowpath
        .type           $__internal_1_$__cuda_sm20_sqrt_rn_f32_slowpath,@function
        .size           $__internal_1_$__cuda_sm20_sqrt_rn_f32_slowpath,(.L_x_17 - $__internal_1_$__cuda_sm20_sqrt_rn_f32_slowpath)
$__internal_1_$__cuda_sm20_sqrt_rn_f32_slowpath:
        /* <DEDUP_REMOVED lines=19> */
.L_x_14:
[----:B------:R-:W-:Y:S01]  /*0b80*/  HFMA2 R3, -RZ, RZ, 0, 0 ;  /* 0x00000000ff037431 */ /* 0x000fe200000001ff */
[----:B------:R-:W-:Y:S02]  /*0b90*/  MOV R5, R2 ;  /* 0x0000000200057202 */ /* 0x000fe40000000f00 */
[----:B------:R-:W-:-:S04]  /*0ba0*/  MOV R2, R7 ;  /* 0x0000000700027202 */ /* 0x000fc80000000f00 */
[----:B------:R-:W-:Y:S05]  /*0bb0*/  RET.REL.NODEC R2 `(_Z24pairwise_distance_kernelPKfPfiii) ;  /* 0xfffffff402107950 */ /* 0x000fea0003c3ffff */
.L_x_15:
        /* <DEDUP_REMOVED lines=12> */
.L_x_17:


//--------------------- .nv.shared.reserved.0     --------------------------
	.section	.nv.shared.reserved.0,"aw",@nobits
	.weak		__nv_reservedSMEM_offset_0_alias
	.size		__nv_reservedSMEM_offset_0_alias, 0, 64
	.other		__nv_reservedSMEM_offset_0_alias,@"STO_CUDA_RESERVED_SHARED STV_DEFAULT"
__nv_reservedSMEM_offset_0_alias:
	.zero		0
	.zero		64


//--------------------- .nv.constant0._Z21frobenius_norm_kernelPKfPfiii --------------------------
	.section	.nv.constant0._Z21frobenius_norm_kernelPKfPfiii,"a",@progbits
	.sectionflags	@""
	.align	4
.nv.constant0._Z21frobenius_norm_kernelPKfPfiii:
	.zero		924


//--------------------- .nv.constant0._Z23roberts_gradient_kernelPKfPfiii --------------------------
	.section	.nv.constant0._Z23roberts_gradient_kernelPKfPfiii,"a",@progbits
	.sectionflags	@""
	.align	4
.nv.constant0._Z23roberts_gradient_kernelPKfPfiii:
	.zero		924


//--------------------- .nv.constant0._Z24pairwise_distance_kernelPKfPfiii --------------------------
	.section	.nv.constant0._Z24pairwise_distance_kernelPKfPfiii,"a",@progbits
	.sectionflags	@""
	.align	4
.nv.constant0._Z24pairwise_distance_kernelPKfPfiii:
	.zero		924


//--------------------- SYMBOLS --------------------------

	.type		.nv.reservedSmem.offset0,@object
	.size		.nv.reservedSmem.offset0,0x4
